	.headerflags	@"EF_CUDA_TEXMODE_UNIFIED EF_CUDA_64BIT_ADDRESS EF_CUDA_SM86 EF_CUDA_VIRTUAL_SM(EF_CUDA_SM86)"
	.elftype	@"ET_EXEC"


//--------------------- .nv.info                  --------------------------
	.section	.nv.info,"",@"SHT_CUDA_INFO"
	.align	4


	//----- nvinfo : EIATTR_REGCOUNT
	.align		4
        /*0000*/ 	.byte	0x04, 0x2f
        /*0002*/ 	.short	(.L_1 - .L_0)
	.align		4
.L_0:
        /*0004*/ 	.word	index@(triton_mm)
        /*0008*/ 	.word	0x00000028


	//----- nvinfo : EIATTR_MIN_STACK_SIZE
	.align		4
.L_1:
        /*000c*/ 	.byte	0x04, 0x12
        /*000e*/ 	.short	(.L_3 - .L_2)
	.align		4
.L_2:
        /*0010*/ 	.word	index@(triton_mm)
        /*0014*/ 	.word	0x00000000


	//----- nvinfo : EIATTR_FRAME_SIZE
	.align		4
.L_3:
        /*0018*/ 	.byte	0x04, 0x11
        /*001a*/ 	.short	(.L_5 - .L_4)
	.align		4
.L_4:
        /*001c*/ 	.word	index@(triton_mm)
        /*0020*/ 	.word	0x00000000


	//----- nvinfo : EIATTR_MIN_STACK_SIZE
	.align		4
.L_5:
        /*0024*/ 	.byte	0x04, 0x12
        /*0026*/ 	.short	(.L_7 - .L_6)
	.align		4
.L_6:
        /*0028*/ 	.word	index@(triton_mm)
        /*002c*/ 	.word	0x00000000
.L_7:


//--------------------- .nv.info.triton_mm        --------------------------
	.section	.nv.info.triton_mm,"",@"SHT_CUDA_INFO"
	.sectionflags	@""
	.align	4


	//----- nvinfo : EIATTR_CUDA_API_VERSION
	.align		4
        /*0000*/ 	.byte	0x04, 0x37
        /*0002*/ 	.short	(.L_9 - .L_8)
.L_8:
        /*0004*/ 	.word	0x0000007c


	//----- nvinfo : EIATTR_SW2861232_WAR
	.align		4
.L_9:
        /*0008*/ 	.byte	0x01, 0x35
	.zero		2


	//----- nvinfo : EIATTR_PARAM_CBANK
	.align		4
        /*000c*/ 	.byte	0x04, 0x0a
        /*000e*/ 	.short	(.L_11 - .L_10)
	.align		4
.L_10:
        /*0010*/ 	.word	index@(.nv.constant0.triton_mm)
        /*0014*/ 	.short	0x0160
        /*0016*/ 	.short	0x0020


	//----- nvinfo : EIATTR_CBANK_PARAM_SIZE
	.align		4
.L_11:
        /*0018*/ 	.byte	0x03, 0x19
        /*001a*/ 	.short	0x0020


	//----- nvinfo : EIATTR_KPARAM_INFO
	.align		4
        /*001c*/ 	.byte	0x04, 0x17
        /*001e*/ 	.short	(.L_13 - .L_12)
.L_12:
        /*0020*/ 	.word	0x00000000
        /*0024*/ 	.short	0x0003
        /*0026*/ 	.short	0x0018
        /*0028*/ 	.byte	0x00, 0xf4, 0x21, 0x00


	//----- nvinfo : EIATTR_KPARAM_INFO
	.align		4
.L_13:
        /*002c*/ 	.byte	0x04, 0x17
        /*002e*/ 	.short	(.L_15 - .L_14)
.L_14:
        /*0030*/ 	.word	0x00000000
        /*0034*/ 	.short	0x0002
        /*0036*/ 	.short	0x0010
        /*0038*/ 	.byte	0x00, 0xf4, 0x21, 0x00


	//----- nvinfo : EIATTR_KPARAM_INFO
	.align		4
.L_15:
        /*003c*/ 	.byte	0x04, 0x17
        /*003e*/ 	.short	(.L_17 - .L_16)
.L_16:
        /*0040*/ 	.word	0x00000000
        /*0044*/ 	.short	0x0001
        /*0046*/ 	.short	0x0008
        /*0048*/ 	.byte	0x00, 0xf4, 0x21, 0x00


	//----- nvinfo : EIATTR_KPARAM_INFO
	.align		4
.L_17:
        /*004c*/ 	.byte	0x04, 0x17
        /*004e*/ 	.short	(.L_19 - .L_18)
.L_18:
        /*0050*/ 	.word	0x00000000
        /*0054*/ 	.short	0x0000
        /*0056*/ 	.short	0x0000
        /*0058*/ 	.byte	0x00, 0xf4, 0x21, 0x00


	//----- nvinfo : EIATTR_MAXREG_COUNT
	.align		4
.L_19:
        /*005c*/ 	.byte	0x03, 0x1b
        /*005e*/ 	.short	0x00ff


	//----- nvinfo : EIATTR_EXIT_INSTR_OFFSETS
	.align		4
        /*0060*/ 	.byte	0x04, 0x1c
        /*0062*/ 	.short	(.L_21 - .L_20)


	//   ....[0]....
.L_20:
        /*0064*/ 	.word	0x00002560


	//   ....[1]....
        /*0068*/ 	.word	0x000025c0


	//----- nvinfo : EIATTR_REQNTID
	.align		4
.L_21:
        /*006c*/ 	.byte	0x04, 0x10
        /*006e*/ 	.short	(.L_23 - .L_22)
.L_22:
        /*0070*/ 	.word	0x00000100
        /*0074*/ 	.word	0x00000001
        /*0078*/ 	.word	0x00000001
.L_23:


//--------------------- .nv.callgraph             --------------------------
	.section	.nv.callgraph,"",@"SHT_CUDA_CALLGRAPH"
	.align	4
	.sectionentsize	8
	.align		4
        /*0000*/ 	.word	0x00000000
	.align		4
        /*0004*/ 	.word	0xffffffff
	.align		4
        /*0008*/ 	.word	0x00000000
	.align		4
        /*000c*/ 	.word	0xfffffffe
	.align		4
        /*0010*/ 	.word	0x00000000
	.align		4
        /*0014*/ 	.word	0xfffffffd
	.align		4
        /*0018*/ 	.word	0x00000000
	.align		4
        /*001c*/ 	.word	0xfffffffc


//--------------------- .nv.rel.action            --------------------------
	.section	.nv.rel.action,"",@"SHT_CUDA_RELOCINFO"
	.align	8
	.sectionentsize	8
        /*0000*/ 	.byte	0x73, 0x00, 0x00, 0x00, 0x00, 0x00, 0x00, 0x00, 0x00, 0x00, 0x00, 0x11, 0x25, 0x00, 0x05, 0x36


//--------------------- .nv.constant0.triton_mm   --------------------------
	.section	.nv.constant0.triton_mm,"a",@progbits
	.sectionflags	@""
	.align	4
.nv.constant0.triton_mm:
	.zero		384


//--------------------- .text.triton_mm           --------------------------
	.section	.text.triton_mm,"ax",@progbits
	.sectionflags	@"SHF_BARRIERS=1"
	.sectioninfo	@"SHI_REGISTERS=40"
	.align	128
        .global         triton_mm
        .type           triton_mm,@function
        .size           triton_mm,(.L_x_1 - triton_mm)
        .other          triton_mm,@"STO_CUDA_ENTRY STV_DEFAULT"
triton_mm:
.text.triton_mm:
[----:B------:R-:W-:Y:S02]  /*0000*/  IMAD.MOV.U32 R1, RZ, RZ, c[0x0][0x28] ;  /* 0x00000a00ff017624 */ /* 0x000fe400078e00ff */
[----:B------:R-:W1:Y:S01]  /*0010*/  S2R R9, SR_CTAID.X ;  /* 0x0000000000097919 */ /* 0x000e620000002500 */
[----:B------:R-:W-:Y:S01]  /*0020*/  IMAD.MOV.U32 R5, RZ, RZ, -0x8 ;  /* 0xfffffff8ff057424 */ /* 0x000fe200078e00ff */
[----:B------:R-:W-:Y:S02]  /*0030*/  ULDC.64 UR4, c[0x0][0x118] ;  /* 0x0000460000047ab9 */ /* 0x000fe40000000a00 */
[----:B------:R-:W2:Y:S01]  /*0040*/  S2R R30, SR_TID.X ;  /* 0x00000000001e7919 */ /* 0x000ea20000002100 */
[C---:B-1----:R-:W-:Y:S01]  /*0050*/  IMAD.HI R0, R9.reuse, 0x2aaaaaab, RZ ;  /* 0x2aaaaaab09007827 */ /* 0x042fe200078e02ff */
[----:B------:R-:W-:Y:S02]  /*0060*/  ISETP.GE.AND P1, PT, R9, RZ, PT ;  /* 0x000000ff0900720c */ /* 0x000fe40003f26270 */
[C---:B--2---:R-:W-:Y:S01]  /*0070*/  LOP3.LUT R28, R30.reuse, 0x80, RZ, 0xc0, !PT ;  /* 0x000000801e1c7812 */ /* 0x044fe200078ec0ff */
[----:B------:R-:W-:Y:S01]  /*0080*/  IMAD.SHL.U32 R25, R30, 0x8, RZ ;  /* 0x000000081e197824 */ /* 0x000fe200078e00ff */
[----:B------:R-:W-:-:S02]  /*0090*/  SHF.R.U32.HI R3, RZ, 0x1f, R0 ;  /* 0x0000001fff037819 */ /* 0x000fc40000011600 */
[----:B------:R-:W-:Y:S02]  /*00a0*/  LOP3.LUT R29, R30, 0x10, RZ, 0xc0, !PT ;  /* 0x000000101e1d7812 */ /* 0x000fe400078ec0ff */
[----:B------:R-:W-:-:S05]  /*00b0*/  LEA.HI.SX32 R0, R0, R3, 0x1a ;  /* 0x0000000300007211 */ /* 0x000fca00078fd2ff */
[C---:B------:R-:W-:Y:S02]  /*00c0*/  IMAD R2, R0.reuse, R5, 0x3 ;  /* 0x0000000300027424 */ /* 0x040fe400078e0205 */
[----:B------:R-:W-:-:S03]  /*00d0*/  IMAD R7, R0, -0x180, R9 ;  /* 0xfffffe8000077824 */ /* 0x000fc600078e0209 */
[----:B------:R-:W-:Y:S02]  /*00e0*/  IMNMX R4, R2, 0x8, PT ;  /* 0x0000000802047817 */ /* 0x000fe40003800200 */
[----:B------:R-:W-:Y:S02]  /*00f0*/  IABS R8, R7 ;  /* 0x0000000700087213 */ /* 0x000fe40000000000 */
[-C--:B------:R-:W-:Y:S02]  /*0100*/  IABS R11, R4.reuse ;  /* 0x00000004000b7213 */ /* 0x080fe40000000000 */
[----:B------:R-:W-:Y:S02]  /*0110*/  LOP3.LUT R7, R7, R4, RZ, 0x3c, !PT ;  /* 0x0000000407077212 */ /* 0x000fe400078e3cff */
[----:B------:R-:W1:Y:S08]  /*0120*/  I2F.RP R5, R11 ;  /* 0x0000000b00057306 */ /* 0x000e700000209400 */
[----:B-1----:R-:W1:Y:S02]  /*0130*/  MUFU.RCP R5, R5 ;  /* 0x0000000500057308 */ /* 0x002e640000001000 */
[----:B-1----:R-:W-:-:S02]  /*0140*/  IADD3 R2, R5, 0xffffffe, RZ ;  /* 0x0ffffffe05027810 */ /* 0x002fc40007ffe0ff */
[----:B------:R-:W-:Y:S01]  /*0150*/  IABS R5, R9 ;  /* 0x0000000900057213 */ /* 0x000fe20000000000 */
[----:B------:R-:W-:-:S03]  /*0160*/  IMAD.SHL.U32 R9, R30, 0x4, RZ ;  /* 0x000000041e097824 */ /* 0x000fc600078e00ff */
[----:B------:R1:W2:Y:S02]  /*0170*/  F2I.FTZ.U32.TRUNC.NTZ R3, R2 ;  /* 0x0000000200037305 */ /* 0x0002a4000021f000 */
[----:B-1----:R-:W-:Y:S02]  /*0180*/  IMAD.MOV.U32 R2, RZ, RZ, RZ ;  /* 0x000000ffff027224 */ /* 0x002fe400078e00ff */
[----:B--2---:R-:W-:-:S04]  /*0190*/  IMAD.MOV R6, RZ, RZ, -R3 ;  /* 0x000000ffff067224 */ /* 0x004fc800078e0a03 */
[----:B------:R-:W-:Y:S01]  /*01a0*/  IMAD R13, R6, R11, RZ ;  /* 0x0000000b060d7224 */ /* 0x000fe200078e02ff */
[----:B------:R-:W-:-:S03]  /*01b0*/  IABS R6, R4 ;  /* 0x0000000400067213 */ /* 0x000fc60000000000 */
[----:B------:R-:W-:-:S04]  /*01c0*/  IMAD.HI.U32 R3, R3, R13, R2 ;  /* 0x0000000d03037227 */ /* 0x000fc800078e0002 */
[----:B------:R-:W-:Y:S02]  /*01d0*/  IMAD.MOV R6, RZ, RZ, -R6 ;  /* 0x000000ffff067224 */ /* 0x000fe400078e0a06 */
[----:B------:R-:W-:-:S04]  /*01e0*/  IMAD.HI.U32 R2, R3, R5, RZ ;  /* 0x0000000503027227 */ /* 0x000fc800078e00ff */
[----:B------:R-:W-:Y:S02]  /*01f0*/  IMAD R2, R2, R6, R5 ;  /* 0x0000000602027224 */ /* 0x000fe400078e0205 */
[----:B------:R-:W-:-:S03]  /*0200*/  IMAD.HI.U32 R5, R3, R8, RZ ;  /* 0x0000000803057227 */ /* 0x000fc600078e00ff */
[----:B------:R-:W-:Y:S01]  /*0210*/  ISETP.GT.U32.AND P0, PT, R11, R2, PT ;  /* 0x000000020b00720c */ /* 0x000fe20003f04070 */
[----:B------:R-:W-:Y:S01]  /*0220*/  IMAD R3, R5, R6, R8 ;  /* 0x0000000605037224 */ /* 0x000fe200078e0208 */
[----:B------:R-:W-:-:S04]  /*0230*/  SHF.R.U32.HI R6, RZ, 0x3, R30 ;  /* 0x00000003ff067819 */ /* 0x000fc8000001161e */
[----:B------:R-:W-:-:S07]  /*0240*/  ISETP.GT.U32.AND P3, PT, R11, R3, PT ;  /* 0x000000030b00720c */ /* 0x000fce0003f64070 */
[----:B------:R-:W-:-:S05]  /*0250*/  @!P0 IMAD.IADD R2, R2, 0x1, -R11 ;  /* 0x0000000102028824 */ /* 0x000fca00078e0a0b */
[----:B------:R-:W-:Y:S01]  /*0260*/  ISETP.GT.U32.AND P0, PT, R11, R2, PT ;  /* 0x000000020b00720c */ /* 0x000fe20003f04070 */
[----:B------:R-:W-:Y:S01]  /*0270*/  @!P3 IMAD.IADD R3, R3, 0x1, -R11 ;  /* 0x000000010303b824 */ /* 0x000fe200078e0a0b */
[----:B------:R-:W-:Y:S02]  /*0280*/  @!P3 IADD3 R5, R5, 0x1, RZ ;  /* 0x000000010505b810 */ /* 0x000fe40007ffe0ff */
[----:B------:R-:W-:Y:S02]  /*0290*/  ISETP.NE.AND P3, PT, R4, RZ, PT ;  /* 0x000000ff0400720c */ /* 0x000fe40003f65270 */
[----:B------:R-:W-:Y:S02]  /*02a0*/  ISETP.GE.U32.AND P2, PT, R3, R11, PT ;  /* 0x0000000b0300720c */ /* 0x000fe40003f46070 */
[----:B------:R-:W-:-:S05]  /*02b0*/  LOP3.LUT R3, RZ, R4, RZ, 0x33, !PT ;  /* 0x00000004ff037212 */ /* 0x000fca00078e33ff */
[----:B------:R-:W-:Y:S01]  /*02c0*/  @!P0 IMAD.IADD R2, R2, 0x1, -R11 ;  /* 0x0000000102028824 */ /* 0x000fe200078e0a0b */
[----:B------:R-:W-:-:S03]  /*02d0*/  ISETP.GE.AND P0, PT, R7, RZ, PT ;  /* 0x000000ff0700720c */ /* 0x000fc60003f06270 */
[----:B------:R-:W-:Y:S02]  /*02e0*/  @!P1 IMAD.MOV R2, RZ, RZ, -R2 ;  /* 0x000000ffff029224 */ /* 0x000fe400078e0a02 */
[----:B------:R-:W-:-:S03]  /*02f0*/  @P2 IADD3 R5, R5, 0x1, RZ ;  /* 0x0000000105052810 */ /* 0x000fc60007ffe0ff */
[----:B------:R-:W-:Y:S02]  /*0300*/  SEL R7, R3, R2, !P3 ;  /* 0x0000000203077207 */ /* 0x000fe40005800000 */
[----:B------:R-:W-:Y:S01]  /*0310*/  IMAD.MOV.U32 R4, RZ, RZ, R5 ;  /* 0x000000ffff047224 */ /* 0x000fe200078e0005 */
[----:B------:R-:W-:Y:S02]  /*0320*/  SGXT.U32 R2, R6, 0x4 ;  /* 0x000000040602781a */ /* 0x000fe40000000000 */
[----:B------:R-:W-:Y:S01]  /*0330*/  IMAD R7, R0, 0x8, R7 ;  /* 0x0000000800077824 */ /* 0x000fe200078e0207 */
[----:B------:R-:W-:Y:S01]  /*0340*/  SHF.R.U32.HI R5, RZ, 0x3, R28 ;  /* 0x00000003ff057819 */ /* 0x000fe2000001161c */
[----:B------:R-:W-:Y:S01]  /*0350*/  @!P0 IMAD.MOV R4, RZ, RZ, -R4 ;  /* 0x000000ffff048224 */ /* 0x000fe200078e0a04 */
[----:B------:R-:W-:Y:S01]  /*0360*/  SHF.R.U32.HI R0, RZ, 0x2, R30 ;  /* 0x00000002ff007819 */ /* 0x000fe2000001161e */
[----:B------:R-:W-:Y:S01]  /*0370*/  IMAD.SHL.U32 R27, R7, 0x20, RZ ;  /* 0x00000020071b7824 */ /* 0x000fe200078e00ff */
[----:B------:R-:W-:Y:S01]  /*0380*/  LOP3.LUT R2, R2, R5, RZ, 0xfc, !PT ;  /* 0x0000000502027212 */ /* 0x000fe200078efcff */
[----:B------:R-:W-:Y:S01]  /*0390*/  IMAD.SHL.U32 R28, R28, 0x8, RZ ;  /* 0x000000081c1c7824 */ /* 0x000fe200078e00ff */
[----:B------:R-:W-:-:S02]  /*03a0*/  SEL R26, R3, R4, !P3 ;  /* 0x00000004031a7207 */ /* 0x000fc40005800000 */
[----:B------:R-:W-:Y:S02]  /*03b0*/  SGXT.U32 R3, R0, 0x6 ;  /* 0x000000060003781a */ /* 0x000fe40000000000 */
[----:B------:R-:W-:Y:S01]  /*03c0*/  LOP3.LUT R27, R27, R2, RZ, 0xfc, !PT ;  /* 0x000000021b1b7212 */ /* 0x000fe200078efcff */
[----:B------:R-:W-:Y:S01]  /*03d0*/  IMAD.SHL.U32 R26, R26, 0x40, RZ ;  /* 0x000000401a1a7824 */ /* 0x000fe200078e00ff */
[--C-:B------:R-:W-:Y:S02]  /*03e0*/  SHF.R.U32.HI R6, RZ, 0x1, R30.reuse ;  /* 0x00000001ff067819 */ /* 0x100fe4000001161e */
[----:B------:R-:W-:Y:S01]  /*03f0*/  LOP3.LUT R5, R5, 0xf, R30, 0xf8, !PT ;  /* 0x0000000f05057812 */ /* 0x000fe200078ef81e */
[----:B------:R-:W-:Y:S01]  /*0400*/  IMAD.HI R4, R27, 0x3531dec1, RZ ;  /* 0x3531dec11b047827 */ /* 0x000fe200078e02ff */
[----:B------:R-:W-:Y:S02]  /*0410*/  LOP3.LUT R0, R26, R3, RZ, 0xfc, !PT ;  /* 0x000000031a007212 */ /* 0x000fe400078efcff */
[----:B------:R-:W-:-:S02]  /*0420*/  LOP3.LUT R8, R6, 0x18, RZ, 0xc0, !PT ;  /* 0x0000001806087812 */ /* 0x000fc400078ec0ff */
[----:B------:R-:W-:Y:S01]  /*0430*/  SHF.R.U32.HI R7, RZ, 0x1f, R4 ;  /* 0x0000001fff077819 */ /* 0x000fe20000011604 */
[----:B------:R-:W-:Y:S01]  /*0440*/  IMAD.HI R6, R0, 0x2aaaaaab, RZ ;  /* 0x2aaaaaab00067827 */ /* 0x000fe200078e02ff */
[----:B------:R-:W-:Y:S02]  /*0450*/  LOP3.LUT R13, R8, 0x1c, R9, 0x78, !PT ;  /* 0x0000001c080d7812 */ /* 0x000fe400078e7809 */
[----:B------:R-:W-:Y:S02]  /*0460*/  LEA.HI R4, R4, R7, RZ, 0x1c ;  /* 0x0000000704047211 */ /* 0x000fe400078fe0ff */
[----:B------:R-:W-:Y:S01]  /*0470*/  SHF.R.U32.HI R11, RZ, 0x1f, R6 ;  /* 0x0000001fff0b7819 */ /* 0x000fe20000011606 */
[----:B------:R-:W-:Y:S01]  /*0480*/  IMAD R13, R2, 0x20, R13 ;  /* 0x00000020020d7824 */ /* 0x000fe200078e020d */
[----:B------:R-:W-:Y:S01]  /*0490*/  LOP3.LUT R7, R9, 0x1c, RZ, 0xc0, !PT ;  /* 0x0000001c09077812 */ /* 0x000fe200078ec0ff */
[----:B------:R-:W-:Y:S01]  /*04a0*/  IMAD R4, R4, -0x4d, R27 ;  /* 0xffffffb304047824 */ /* 0x000fe200078e021b */
[----:B------:R-:W-:Y:S01]  /*04b0*/  LEA.HI R11, R6, R11, RZ, 0x17 ;  /* 0x0000000b060b7211 */ /* 0x000fe200078fb8ff */
[----:B------:R-:W-:Y:S01]  /*04c0*/  IMAD.SHL.U32 R24, R13, 0x2, RZ ;  /* 0x000000020d187824 */ /* 0x000fe200078e00ff */
[C---:B------:R-:W-:Y:S01]  /*04d0*/  LOP3.LUT R2, R25.reuse, 0x18, RZ, 0xc0, !PT ;  /* 0x0000001819027812 */ /* 0x040fe200078ec0ff */
[----:B------:R-:W-:Y:S01]  /*04e0*/  IMAD R7, R4, 0x300, R7 ;  /* 0x0000030004077824 */ /* 0x000fe200078e0207 */
[----:B------:R-:W-:Y:S01]  /*04f0*/  LOP3.LUT R6, R25, 0x18, R30, 0x48, !PT ;  /* 0x0000001819067812 */ /* 0x000fe200078e481e */
[----:B------:R-:W-:Y:S01]  /*0500*/  IMAD R11, R11, -0xc00, R0 ;  /* 0xfffff4000b0b7824 */ /* 0x000fe200078e0200 */
[----:B------:R-:W-:Y:S01]  /*0510*/  SHF.R.U32.HI R8, RZ, 0x1, R29 ;  /* 0x00000001ff087819 */ /* 0x000fe2000001161d */
[----:B------:R-:W-:Y:S01]  /*0520*/  IMAD.MOV.U32 R0, RZ, RZ, 0x2 ;  /* 0x00000002ff007424 */ /* 0x000fe200078e00ff */
[----:B------:R-:W-:Y:S01]  /*0530*/  LOP3.LUT R26, R26, 0x38, R25, 0xf8, !PT ;  /* 0x000000381a1a7812 */ /* 0x000fe200078ef819 */
[----:B------:R-:W-:Y:S01]  /*0540*/  IMAD R3, R3, 0x20, R6 ;  /* 0x0000002003037824 */ /* 0x000fe200078e0206 */
[----:B------:R-:W-:Y:S01]  /*0550*/  LOP3.LUT R6, R9, 0x18, R30, 0x48, !PT ;  /* 0x0000001809067812 */ /* 0x000fe200078e481e */
[----:B------:R-:W-:Y:S01]  /*0560*/  IMAD R11, R11, 0x300, R2 ;  /* 0x000003000b0b7824 */ /* 0x000fe200078e0202 */
[----:B------:R-:W-:Y:S01]  /*0570*/  SHF.R.U32.HI R2, RZ, 0x2, R30 ;  /* 0x00000002ff027819 */ /* 0x000fe2000001161e */
[----:B------:R-:W-:Y:S01]  /*0580*/  IMAD.WIDE R36, R7, R0, c[0x0][0x160] ;  /* 0x0000580007247625 */ /* 0x000fe200078e0200 */
[----:B------:R-:W-:-:S02]  /*0590*/  LOP3.LUT R4, R8, 0x18, R9, 0x78, !PT ;  /* 0x0000001808047812 */ /* 0x000fc400078e7809 */
[----:B------:R-:W-:Y:S01]  /*05a0*/  LOP3.LUT R2, R2, 0x18, RZ, 0xc0, !PT ;  /* 0x0000001802027812 */ /* 0x000fe200078ec0ff */
[----:B------:R-:W-:Y:S01]  /*05b0*/  IMAD.SHL.U32 R3, R3, 0x2, RZ ;  /* 0x0000000203037824 */ /* 0x000fe200078e00ff */
[----:B------:R1:W-:Y:S01]  /*05c0*/  LDGSTS.E.64 [R24+0x4000], [R36.64] ;  /* 0x0400000024187fae */ /* 0x0003e2000b921a44 */
[----:B------:R-:W-:Y:S01]  /*05d0*/  IMAD.WIDE R34, R11, R0, c[0x0][0x168] ;  /* 0x00005a000b227625 */ /* 0x000fe200078e0200 */
[----:B------:R-:W-:Y:S02]  /*05e0*/  LOP3.LUT R7, R2, 0x7, R30, 0xf8, !PT ;  /* 0x0000000702077812 */ /* 0x000fe400078ef81e */
[----:B------:R-:W0:Y:S01]  /*05f0*/  LDGDEPBAR ;  /* 0x00000000000079af */ /* 0x000e220000000000 */
[----:B------:R-:W-:Y:S01]  /*0600*/  IMAD.SHL.U32 R11, R5, 0x20, RZ ;  /* 0x00000020050b7824 */ /* 0x000fe200078e00ff */
[----:B------:R-:W-:Y:S01]  /*0610*/  LOP3.LUT R8, R8, 0x10, R9, 0xf8, !PT ;  /* 0x0000001008087812 */ /* 0x000fe200078ef809 */
[----:B------:R-:W-:Y:S01]  /*0620*/  IMAD R6, R7, 0x20, R6 ;  /* 0x0000002007067824 */ /* 0x000fe200078e0206 */
[----:B------:R1:W-:Y:S01]  /*0630*/  LDGSTS.E.BYPASS.128 [R3], [R34.64] ;  /* 0x0000000022037fae */ /* 0x0003e2000b901c44 */
[----:B------:R-:W-:-:S02]  /*0640*/  LOP3.LUT R9, R9, 0x8, RZ, 0xc0, !PT ;  /* 0x0000000809097812 */ /* 0x000fc400078ec0ff */
[----:B------:R-:W-:Y:S01]  /*0650*/  LOP3.LUT R4, R11, R4, RZ, 0xfc, !PT ;  /* 0x000000040b047212 */ /* 0x000fe200078efcff */
[----:B------:R-:W0:Y:S01]  /*0660*/  LDGDEPBAR ;  /* 0x00000000000079af */ /* 0x000e220000000000 */
[----:B------:R-:W-:Y:S01]  /*0670*/  IMAD.SHL.U32 R32, R6, 0x2, RZ ;  /* 0x0000000206207824 */ /* 0x000fe200078e00ff */
[----:B------:R-:W-:Y:S02]  /*0680*/  LOP3.LUT R8, R8, 0x10, R9, 0x1e, !PT ;  /* 0x0000001008087812 */ /* 0x000fe400078e1e09 */
[----:B------:R-:W-:Y:S01]  /*0690*/  BAR.SYNC.DEFER_BLOCKING 0x0 ;  /* 0x0000000000007b1d */ /* 0x000fe20000010000 */
[----:B------:R-:W-:Y:S01]  /*06a0*/  IMAD.SHL.U32 R33, R4, 0x2, RZ ;  /* 0x0000000204217824 */ /* 0x000fe200078e00ff */
[----:B------:R-:W-:Y:S02]  /*06b0*/  LOP3.LUT R8, R8, R11, RZ, 0xfc, !PT ;  /* 0x0000000b08087212 */ /* 0x000fe400078efcff */
[----:B------:R-:W-:-:S03]  /*06c0*/  ISETP.GE.AND P0, PT, R26, 0xc00, PT ;  /* 0x00000c001a00780c */ /* 0x000fc60003f06270 */
[----:B------:R-:W-:Y:S01]  /*06d0*/  IMAD.SHL.U32 R31, R8, 0x2, RZ ;  /* 0x00000002081f7824 */ /* 0x000fe200078e00ff */
[----:B------:R-:W-:Y:S01]  /*06e0*/  ISETP.LT.AND P0, PT, R27, 0x4d, !P0 ;  /* 0x0000004d1b00780c */ /* 0x000fe20004701270 */
[----:B------:R-:W-:Y:S01]  /*06f0*/  @!PT LDS RZ, [RZ] ;  /* 0x00000000fffff984 */ /* 0x000fe20000000800 */
[----:B------:R-:W-:Y:S01]  /*0700*/  @!PT LDS RZ, [RZ] ;  /* 0x00000000fffff984 */ /* 0x000fe20000000800 */
[----:B------:R-:W-:Y:S01]  /*0710*/  @!PT LDS RZ, [RZ] ;  /* 0x00000000fffff984 */ /* 0x000fe20000000800 */
[----:B------:R1:W-:Y:S04]  /*0720*/  LDGSTS.E.64 [R24+0x4800], [R36.64+0x40] ;  /* 0x0480004024187fae */ /* 0x0003e8000b921a44 */
[----:B------:R-:W0:Y:S04]  /*0730*/  LDGDEPBAR ;  /* 0x00000000000079af */ /* 0x000e280000000000 */
[----:B------:R1:W-:Y:S04]  /*0740*/  LDGSTS.E.BYPASS.128 [R3+0x1000], [R34.64+0x40] ;  /* 0x0100004022037fae */ /* 0x0003e8000b901c44 */
[----:B------:R-:W0:Y:S04]  /*0750*/  LDGDEPBAR ;  /* 0x00000000000079af */ /* 0x000e280000000000 */
[----:B------:R-:W-:Y:S06]  /*0760*/  BAR.SYNC.DEFER_BLOCKING 0x0 ;  /* 0x0000000000007b1d */ /* 0x000fec0000010000 */
        /* <DEDUP_REMOVED lines=14> */
[----:B------:R-:W0:Y:S01]  /*0850*/  LDGDEPBAR ;  /* 0x00000000000079af */ /* 0x000e220000000000 */
[----:B------:R-:W-:-:S04]  /*0860*/  DEPBAR.LE SB0, 0x6 ;  /* 0x000081800000791a */ /* 0x000fc80000000000 */
[----:B------:R-:W-:Y:S06]  /*0870*/  BAR.SYNC.DEFER_BLOCKING 0x0 ;  /* 0x0000000000007b1d */ /* 0x000fec0000010000 */
[----:B------:R-:W-:Y:S04]  /*0880*/  LDSM.16.M88.4 R4, [R33+0x4000] ;  /* 0x004000002104783b */ /* 0x000fe80000000200 */
[----:B------:R-:W2:Y:S04]  /*0890*/  LDSM.16.M88.4 R16, [R32] ;  /* 0x000000002010783b */ /* 0x000ea80000000200 */
[----:B------:R-:W3:Y:S01]  /*08a0*/  LDSM.16.M88.4 R8, [R31+0x4000] ;  /* 0x004000001f08783b */ /* 0x000ee20000000200 */
[----:B--2---:R-:W-:-:S15]  /*08b0*/  HMMA.16816.F32.BF16 R12, R4, R16, RZ ;  /* 0x00000010040c723c */ /* 0x004fde00000418ff */
[----:B------:R-:W-:-:S09]  /*08c0*/  NOP ;  /* 0x0000000000007918 */ /* 0x000fd20000000000 */
[----:B---3--:R-:W-:Y:S01]  /*08d0*/  HMMA.16816.F32.BF16 R16, R8, R18, R12 ;  /* 0x000000120810723c */ /* 0x008fe2000004180c */
[----:B------:R-:W2:Y:S04]  /*08e0*/  LDSM.16.M88.4 R12, [R32+0x800] ;  /* 0x00080000200c783b */ /* 0x000ea80000000200 */
[----:B------:R-:W-:Y:S06]  /*08f0*/  BAR.SYNC.DEFER_BLOCKING 0x0 ;  /* 0x0000000000007b1d */ /* 0x000fec0000010000 */
[----:B------:R-:W-:Y:S01]  /*0900*/  @!PT LDS RZ, [RZ] ;  /* 0x00000000fffff984 */ /* 0x000fe20000000800 */
[----:B------:R-:W-:Y:S01]  /*0910*/  @!PT LDS RZ, [RZ] ;  /* 0x00000000fffff984 */ /* 0x000fe20000000800 */
[----:B------:R-:W-:Y:S01]  /*0920*/  @!PT LDS RZ, [RZ] ;  /* 0x00000000fffff984 */ /* 0x000fe20000000800 */
[----:B------:R1:W-:Y:S04]  /*0930*/  LDGSTS.E.64 [R24+0x4000], [R36.64+0x100] ;  /* 0x0400010024187fae */ /* 0x0003e8000b921a44 */
[----:B------:R-:W0:Y:S04]  /*0940*/  LDGDEPBAR ;  /* 0x00000000000079af */ /* 0x000e280000000000 */
[----:B------:R1:W-:Y:S04]  /*0950*/  LDGSTS.E.BYPASS.128 [R3], [R34.64+0x100] ;  /* 0x0000010022037fae */ /* 0x0003e8000b901c44 */
[----:B------:R-:W0:Y:S01]  /*0960*/  LDGDEPBAR ;  /* 0x00000000000079af */ /* 0x000e220000000000 */
[----:B--2---:R-:W-:Y:S01]  /*0970*/  HMMA.16816.F32.BF16 R4, R4, R12, RZ ;  /* 0x0000000c0404723c */ /* 0x004fe200000418ff */
[----:B------:R-:W-:-:S04]  /*0980*/  DEPBAR.LE SB0, 0x6 ;  /* 0x000081800000791a */ /* 0x000fc80000000000 */
[----:B------:R-:W-:-:S15]  /*0990*/  BAR.SYNC.DEFER_BLOCKING 0x0 ;  /* 0x0000000000007b1d */ /* 0x000fde0000010000 */
[----:B------:R-:W-:-:S04]  /*09a0*/  NOP ;  /* 0x0000000000007918 */ /* 0x000fc80000000000 */
[----:B------:R-:W-:Y:S01]  /*09b0*/  HMMA.16816.F32.BF16 R4, R8, R14, R4 ;  /* 0x0000000e0804723c */ /* 0x000fe20000041804 */
[----:B------:R-:W-:Y:S04]  /*09c0*/  LDSM.16.M88.4 R12, [R33+0x4800] ;  /* 0x00480000210c783b */ /* 0x000fe80000000200 */
[----:B------:R-:W2:Y:S04]  /*09d0*/  LDSM.16.M88.4 R20, [R32+0x1000] ;  /* 0x001000002014783b */ /* 0x000ea80000000200 */
[----:B------:R-:W3:Y:S01]  /*09e0*/  LDSM.16.M88.4 R8, [R32+0x1800] ;  /* 0x001800002008783b */ /* 0x000ee20000000200 */
[----:B--2---:R-:W-:-:S14]  /*09f0*/  HMMA.16816.F32.BF16 R16, R12, R20, R16 ;  /* 0x000000140c10723c */ /* 0x004fdc0000041810 */
        /* <DEDUP_REMOVED lines=10> */
[C---:B--2---:R-:W-:Y:S08]  /*0aa0*/  HMMA.16816.F32.BF16 R20, R12.reuse, R22, R16 ;  /* 0x000000160c14723c */ /* 0x044ff00000041810 */
[----:B------:R-:W-:Y:S01]  /*0ab0*/  HMMA.16816.F32.BF16 R8, R12, R10, R4 ;  /* 0x0000000a0c08723c */ /* 0x000fe20000041804 */
[----:B------:R-:W-:-:S04]  /*0ac0*/  DEPBAR.LE SB0, 0x6 ;  /* 0x000081800000791a */ /* 0x000fc80000000000 */
[----:B------:R-:W-:Y:S06]  /*0ad0*/  BAR.SYNC.DEFER_BLOCKING 0x0 ;  /* 0x0000000000007b1d */ /* 0x000fec0000010000 */
[----:B------:R-:W-:Y:S04]  /*0ae0*/  LDSM.16.M88.4 R12, [R33+0x5000] ;  /* 0x00500000210c783b */ /* 0x000fe80000000200 */
[----:B------:R-:W2:Y:S04]  /*0af0*/  LDSM.16.M88.4 R16, [R32+0x2000] ;  /* 0x002000002010783b */ /* 0x000ea80000000200 */
[----:B------:R-:W3:Y:S01]  /*0b00*/  LDSM.16.M88.4 R4, [R32+0x2800] ;  /* 0x002800002004783b */ /* 0x000ee20000000200 */
[C---:B--2---:R-:W-:Y:S08]  /*0b10*/  HMMA.16816.F32.BF16 R20, R12.reuse, R16, R20 ;  /* 0x000000100c14723c */ /* 0x044ff00000041814 */
        /* <DEDUP_REMOVED lines=33> */
[----:B------:R-:W2:Y:S04]  /*0d30*/  LDSM.16.M88.4 R16, [R32] ;  /* 0x000000002010783b */ /* 0x000ea80000000200 */
        /* <DEDUP_REMOVED lines=296> */
[----:B------:R1:W-:Y:S04]  /*1fc0*/  LDGSTS.E.64 [R24+0x4000], [R36.64+0x600], !PT ;  /* 0x0400060024187fae */ /* 0x0003e8000f921a44 */
[----:B------:R-:W0:Y:S04]  /*1fd0*/  LDGDEPBAR ;  /* 0x00000000000079af */ /* 0x000e280000000000 */
[----:B------:R1:W-:Y:S04]  /*1fe0*/  LDGSTS.E.BYPASS.128 [R3], [R34.64+0x600], !PT ;  /* 0x0000060022037fae */ /* 0x0003e8000f901c44 */
        /* <DEDUP_REMOVED lines=17> */
[----:B------:R1:W-:Y:S04]  /*2100*/  LDGSTS.E.BYPASS.128 [R3+0x1000], [R34.64+0x640], !PT ;  /* 0x0100064022037fae */ /* 0x0003e8000f901c44 */
        /* <DEDUP_REMOVED lines=26> */
[C---:B--2---:R-:W-:Y:S07]  /*22b0*/  HMMA.16816.F32.BF16 R20, R8.reuse, R4, R20 ;  /* 0x000000040814723c */ /* 0x044fee0000041814 */
[C---:B------:R-:W-:Y:S01]  /*22c0*/  IMAD.SHL.U32 R4, R30.reuse, 0x10, RZ ;  /* 0x000000101e047824 */ /* 0x040fe200078e00ff */
[----:B---3--:R-:W-:Y:S01]  /*22d0*/  HMMA.16816.F32.BF16 R16, R8, R12, R16 ;  /* 0x0000000c0810723c */ /* 0x008fe20000041810 */
[----:B------:R-:W2:Y:S01]  /*22e0*/  LDSM.16.M88.4 R8, [R31+0x5800] ;  /* 0x005800001f08783b */ /* 0x000ea20000000200 */
[----:B------:R-:W-:-:S02]  /*22f0*/  IMAD.SHL.U32 R30, R30, 0x2, RZ ;  /* 0x000000021e1e7824 */ /* 0x000fc400078e00ff */
[----:B------:R-:W-:Y:S01]  /*2300*/  LOP3.LUT R5, R4, 0xc0, RZ, 0xc0, !PT ;  /* 0x000000c004057812 */ /* 0x000fe200078ec0ff */
[----:B------:R-:W-:Y:S03]  /*2310*/  BAR.SYNC.DEFER_BLOCKING 0x0 ;  /* 0x0000000000007b1d */ /* 0x000fe60000010000 */
[----:B------:R-:W-:-:S05]  /*2320*/  LOP3.LUT R30, R5, 0x6, R30, 0xf8, !PT ;  /* 0x00000006051e7812 */ /* 0x000fca00078ef81e */
[----:B------:R-:W-:-:S05]  /*2330*/  IMAD R29, R29, 0x10, R30 ;  /* 0x000000101d1d7824 */ /* 0x000fca00078e021e */
[C---:B------:R-:W-:Y:S02]  /*2340*/  IADD3 R29, R28.reuse, R29, R2 ;  /* 0x0000001d1c1d7210 */ /* 0x040fe40007ffe002 */
[----:B------:R-:W-:Y:S02]  /*2350*/  LOP3.LUT R28, R28, 0x3f8, R25, 0xf8, !PT ;  /* 0x000003f81c1c7812 */ /* 0x000fe400078ef819 */
[----:B------:R-:W-:Y:S02]  /*2360*/  IADD3 R4, R29, 0x200, RZ ;  /* 0x000002001d047810 */ /* 0x000fe40007ffe0ff */
[----:B------:R-:W-:Y:S02]  /*2370*/  SHF.R.U32.HI R2, RZ, 0x3, R29 ;  /* 0x00000003ff027819 */ /* 0x000fe4000001161d */
[----:B------:R-:W-:Y:S02]  /*2380*/  SHF.R.U32.HI R4, RZ, 0x3, R4 ;  /* 0x00000003ff047819 */ /* 0x000fe40000011604 */
[----:B------:R-:W-:Y:S01]  /*2390*/  LOP3.LUT R2, R2, 0xf8, RZ, 0xc0, !PT ;  /* 0x000000f802027812 */ /* 0x000fe200078ec0ff */
[----:B------:R-:W-:Y:S01]  /*23a0*/  @!PT LDS RZ, [RZ] ;  /* 0x00000000fffff984 */ /* 0x000fe20000000800 */
[----:B------:R-:W-:Y:S01]  /*23b0*/  @!PT LDS RZ, [RZ] ;  /* 0x00000000fffff984 */ /* 0x000fe20000000800 */
[----:B------:R-:W-:Y:S01]  /*23c0*/  @!PT LDS RZ, [RZ] ;  /* 0x00000000fffff984 */ /* 0x000fe20000000800 */
[----:B------:R1:W-:Y:S01]  /*23d0*/  LDGSTS.E.64 [R24+0x5800], [R36.64+0x6c0], !PT ;  /* 0x058006c024187fae */ /* 0x0003e2000f921a44 */
[----:B------:R-:W-:-:S02]  /*23e0*/  LOP3.LUT R4, R4, 0x1ffffff8, RZ, 0xc0, !PT ;  /* 0x1ffffff804047812 */ /* 0x000fc400078ec0ff */
[----:B------:R-:W-:Y:S01]  /*23f0*/  SHF.R.U32.HI R5, RZ, 0x3, R28 ;  /* 0x00000003ff057819 */ /* 0x000fe2000001161c */
[----:B------:R-:W0:Y:S01]  /*2400*/  LDGDEPBAR ;  /* 0x00000000000079af */ /* 0x000e220000000000 */
[C---:B------:R-:W-:Y:S02]  /*2410*/  IMAD.IADD R2, R29.reuse, 0x1, R2 ;  /* 0x000000011d027824 */ /* 0x040fe400078e0202 */
[----:B------:R-:W-:Y:S01]  /*2420*/  IMAD.IADD R4, R29, 0x1, R4 ;  /* 0x000000011d047824 */ /* 0x000fe200078e0204 */
[----:B------:R1:W-:Y:S01]  /*2430*/  LDGSTS.E.BYPASS.128 [R3+0x3000], [R34.64+0x6c0], !PT ;  /* 0x030006c022037fae */ /* 0x0003e2000f901c44 */
[----:B------:R-:W-:Y:S01]  /*2440*/  IMAD.SHL.U32 R2, R2, 0x2, RZ ;  /* 0x0000000202027824 */ /* 0x000fe200078e00ff */
[----:B------:R-:W-:Y:S01]  /*2450*/  LOP3.LUT R5, R5, 0xf8, RZ, 0xc0, !PT ;  /* 0x000000f805057812 */ /* 0x000fe200078ec0ff */
[----:B------:R-:W-:Y:S01]  /*2460*/  IMAD.SHL.U32 R4, R4, 0x2, RZ ;  /* 0x0000000204047824 */ /* 0x000fe200078e00ff */
[----:B------:R-:W0:Y:S01]  /*2470*/  LDGDEPBAR ;  /* 0x00000000000079af */ /* 0x000e220000000000 */
[----:B--2---:R-:W-:Y:S02]  /*2480*/  HMMA.16816.F32.BF16 R20, R8, R6, R20 ;  /* 0x000000060814723c */ /* 0x004fe40000041814 */
[----:B------:R-:W-:-:S06]  /*2490*/  IMAD.IADD R5, R28, 0x1, R5 ;  /* 0x000000011c057824 */ /* 0x000fcc00078e0205 */
[----:B------:R-:W-:Y:S01]  /*24a0*/  HMMA.16816.F32.BF16 R16, R8, R14, R16 ;  /* 0x0000000e0810723c */ /* 0x000fe20000041810 */
[----:B------:R-:W-:-:S15]  /*24b0*/  DEPBAR.LE SB0, 0x0 ;  /* 0x000080000000791a */ /* 0x000fde0000000000 */
[----:B------:R-:W-:Y:S01]  /*24c0*/  F2FP.BF16.PACK_AB R21, R21, R20 ;  /* 0x000000141515723e */ /* 0x000fe200000010ff */
[----:B------:R-:W-:Y:S01]  /*24d0*/  BAR.SYNC.DEFER_BLOCKING 0x0 ;  /* 0x0000000000007b1d */ /* 0x000fe20000010000 */
[----:B------:R-:W-:-:S06]  /*24e0*/  F2FP.BF16.PACK_AB R23, R23, R22 ;  /* 0x000000161717723e */ /* 0x000fcc00000010ff */
[----:B------:R-:W-:Y:S02]  /*24f0*/  F2FP.BF16.PACK_AB R17, R17, R16 ;  /* 0x000000101111723e */ /* 0x000fe400000010ff */
[----:B------:R-:W-:Y:S01]  /*2500*/  F2FP.BF16.PACK_AB R19, R19, R18 ;  /* 0x000000121313723e */ /* 0x000fe200000010ff */
[----:B------:R1:W-:Y:S04]  /*2510*/  STS [R2], R21 ;  /* 0x0000001502007388 */ /* 0x0003e80000000800 */
[----:B------:R1:W-:Y:S04]  /*2520*/  STS [R4+0x400], R23 ;  /* 0x0004001704007388 */ /* 0x0003e80000000800 */
[----:B------:R1:W-:Y:S04]  /*2530*/  STS [R2+0x40], R17 ;  /* 0x0000401102007388 */ /* 0x0003e80000000800 */
[----:B------:R1:W-:Y:S04]  /*2540*/  STS [R4+0x440], R19 ;  /* 0x0004401304007388 */ /* 0x0003e80000000800 */
[----:B------:R-:W-:Y:S06]  /*2550*/  BAR.SYNC.DEFER_BLOCKING 0x0 ;  /* 0x0000000000007b1d */ /* 0x000fec0000010000 */
[----:B------:R-:W-:Y:S05]  /*2560*/  @!P0 EXIT ;  /* 0x000000000000894d */ /* 0x000fea0003800000 */
[----:B-1----:R-:W-:Y:S02]  /*2570*/  IMAD.SHL.U32 R5, R5, 0x2, RZ ;  /* 0x0000000205057824 */ /* 0x002fe400078e00ff */
[----:B------:R-:W-:-:S04]  /*2580*/  IMAD R3, R27, 0xc00, R26 ;  /* 0x00000c001b037824 */ /* 0x000fc800078e021a */
[----:B------:R-:W1:Y:S01]  /*2590*/  LDS.128 R4, [R5] ;  /* 0x0000000005047984 */ /* 0x000e620000000c00 */
[----:B------:R-:W-:-:S05]  /*25a0*/  IMAD.WIDE R2, R3, R0, c[0x0][0x170] ;  /* 0x00005c0003027625 */ /* 0x000fca00078e0200 */
[----:B-1----:R-:W-:Y:S01]  /*25b0*/  STG.E.128 [R2.64], R4 ;  /* 0x0000000402007986 */ /* 0x002fe2000c101d04 */
[----:B------:R-:W-:Y:S05]  /*25c0*/  EXIT ;  /* 0x000000000000794d */ /* 0x000fea0003800000 */
.L_x_0:
[----:B------:R-:W-:-:S00]  /*25d0*/  BRA `(.L_x_0) ;  /* 0xfffffff000007947 */ /* 0x000fc0000383ffff */
[----:B------:R-:W-:-:S00]  /*25e0*/  NOP ;  /* 0x0000000000007918 */ /* 0x000fc00000000000 */
        /* <DEDUP_REMOVED lines=9> */
.L_x_1:


//--------------------- .nv.shared.triton_mm      --------------------------
	.section	.nv.shared.triton_mm,"aw",@nobits
	.sectionflags	@""
	.align	16
